//
// Generated by NVIDIA NVVM Compiler
//
// Compiler Build ID: CL-36424714
// Cuda compilation tools, release 13.0, V13.0.88
// Based on NVVM 20.0.0
//

.version 9.0
.target sm_100
.address_size 64

	// .globl	levdist

.visible .entry levdist(
	.param .u64 .ptr .align 1 levdist_param_0,
	.param .u64 .ptr .align 1 levdist_param_1
)
{
	.local .align 16 .b8 	__local_depot0[2048];
	.reg .b64 	%SP;
	.reg .b64 	%SPL;
	.reg .pred 	%p<46>;
	.reg .b16 	%rs<21>;
	.reg .b32 	%r<244>;
	.reg .b64 	%rd<62>;

	mov.u64 	%SPL, __local_depot0;
	ld.param.u64 	%rd18, [levdist_param_0];
	ld.param.u64 	%rd19, [levdist_param_1];
	cvta.to.global.u64 	%rd1, %rd19;
	cvta.to.global.u64 	%rd2, %rd18;
	add.u64 	%rd3, %SPL, 0;
	add.u64 	%rd4, %SPL, 1024;
	ld.global.v2.u32 	{%r1, %r2}, [%rd2];
	setp.ne.s32 	%p1, %r1, 0;
	@%p1 bra 	$L__BB0_2;
	mov.u32 	%r219, %tid.x;
	mul.wide.u32 	%rd53, %r219, 24;
	add.s64 	%rd54, %rd1, %rd53;
	st.global.u32 	[%rd54], %r2;
	bra.uni 	$L__BB0_47;
$L__BB0_2:
	setp.ne.s32 	%p2, %r2, 0;
	@%p2 bra 	$L__BB0_4;
	mov.u32 	%r218, %tid.x;
	mul.wide.u32 	%rd51, %r218, 24;
	add.s64 	%rd52, %rd1, %rd51;
	st.global.u32 	[%rd52], %r1;
	bra.uni 	$L__BB0_47;
$L__BB0_4:
	max.s32 	%r65, %r1, %r2;
	setp.gt.s32 	%p3, %r65, 255;
	@%p3 bra 	$L__BB0_48;
	setp.lt.s32 	%p4, %r2, 0;
	@%p4 bra 	$L__BB0_18;
	add.s32 	%r3, %r2, 1;
	and.b32  	%r4, %r3, 15;
	setp.lt.u32 	%p5, %r2, 15;
	mov.b32 	%r220, 0;
	@%p5 bra 	$L__BB0_9;
	and.b32  	%r220, %r3, 2147483632;
	mov.b32 	%r238, 0;
$L__BB0_8:
	.pragma "nounroll";
	mul.wide.u32 	%rd22, %r238, 4;
	add.s64 	%rd23, %rd3, %rd22;
	add.s32 	%r68, %r238, 1;
	add.s32 	%r69, %r238, 2;
	add.s32 	%r70, %r238, 3;
	st.local.v4.u32 	[%rd23], {%r238, %r68, %r69, %r70};
	add.s32 	%r71, %r238, 4;
	add.s32 	%r72, %r238, 5;
	add.s32 	%r73, %r238, 6;
	add.s32 	%r74, %r238, 7;
	st.local.v4.u32 	[%rd23+16], {%r71, %r72, %r73, %r74};
	add.s32 	%r75, %r238, 8;
	add.s32 	%r76, %r238, 9;
	add.s32 	%r77, %r238, 10;
	add.s32 	%r78, %r238, 11;
	st.local.v4.u32 	[%rd23+32], {%r75, %r76, %r77, %r78};
	add.s32 	%r79, %r238, 12;
	add.s32 	%r80, %r238, 13;
	add.s32 	%r81, %r238, 14;
	add.s32 	%r82, %r238, 15;
	st.local.v4.u32 	[%rd23+48], {%r79, %r80, %r81, %r82};
	add.s32 	%r238, %r238, 16;
	setp.eq.s32 	%p6, %r238, %r220;
	@%p6 bra 	$L__BB0_9;
	bra.uni 	$L__BB0_8;
$L__BB0_9:
	setp.eq.s32 	%p7, %r4, 0;
	@%p7 bra 	$L__BB0_18;
	and.b32  	%r7, %r3, 7;
	setp.lt.u32 	%p8, %r4, 8;
	@%p8 bra 	$L__BB0_12;
	mul.wide.u32 	%rd24, %r220, 4;
	add.s64 	%rd25, %rd3, %rd24;
	st.local.u32 	[%rd25], %r220;
	add.s32 	%r83, %r220, 1;
	st.local.u32 	[%rd25+4], %r83;
	add.s32 	%r84, %r220, 2;
	st.local.u32 	[%rd25+8], %r84;
	add.s32 	%r85, %r220, 3;
	st.local.u32 	[%rd25+12], %r85;
	add.s32 	%r86, %r220, 4;
	st.local.u32 	[%rd25+16], %r86;
	add.s32 	%r87, %r220, 5;
	st.local.u32 	[%rd25+20], %r87;
	add.s32 	%r88, %r220, 6;
	st.local.u32 	[%rd25+24], %r88;
	add.s32 	%r89, %r220, 7;
	st.local.u32 	[%rd25+28], %r89;
	add.s32 	%r220, %r220, 8;
$L__BB0_12:
	setp.eq.s32 	%p9, %r7, 0;
	@%p9 bra 	$L__BB0_18;
	and.b32  	%r10, %r3, 3;
	setp.lt.u32 	%p10, %r7, 4;
	@%p10 bra 	$L__BB0_15;
	mul.wide.u32 	%rd26, %r220, 4;
	add.s64 	%rd27, %rd3, %rd26;
	st.local.u32 	[%rd27], %r220;
	add.s32 	%r90, %r220, 1;
	st.local.u32 	[%rd27+4], %r90;
	add.s32 	%r91, %r220, 2;
	st.local.u32 	[%rd27+8], %r91;
	add.s32 	%r92, %r220, 3;
	st.local.u32 	[%rd27+12], %r92;
	add.s32 	%r220, %r220, 4;
$L__BB0_15:
	setp.eq.s32 	%p11, %r10, 0;
	@%p11 bra 	$L__BB0_18;
	mov.b32 	%r224, 0;
$L__BB0_17:
	.pragma "nounroll";
	mul.wide.u32 	%rd28, %r220, 4;
	add.s64 	%rd29, %rd3, %rd28;
	st.local.u32 	[%rd29], %r220;
	add.s32 	%r220, %r220, 1;
	add.s32 	%r224, %r224, 1;
	setp.ne.s32 	%p12, %r224, %r10;
	@%p12 bra 	$L__BB0_17;
$L__BB0_18:
	setp.lt.s32 	%p13, %r1, 1;
	@%p13 bra 	$L__BB0_46;
	setp.lt.s32 	%p14, %r2, 1;
	@%p14 bra 	$L__BB0_33;
	and.b32  	%r17, %r2, 7;
	add.s32 	%r18, %r17, -1;
	and.b32  	%r19, %r2, 3;
	ld.local.u32 	%r225, [%rd3];
	and.b32  	%r21, %r2, 2147483640;
	and.b32  	%r22, %r2, 1;
	neg.s32 	%r23, %r21;
	mov.b32 	%r226, 0;
$L__BB0_21:
	mov.u64 	%rd6, %rd4;
	mov.u64 	%rd4, %rd3;
	setp.lt.u32 	%p23, %r2, 8;
	add.s32 	%r225, %r225, 1;
	st.local.u32 	[%rd6], %r225;
	cvt.u64.u32 	%rd30, %r226;
	add.s64 	%rd31, %rd2, %rd30;
	ld.global.u8 	%rs1, [%rd31+32];
	mov.b32 	%r234, 0;
	mov.u32 	%r243, %r225;
	@%p23 bra 	$L__BB0_24;
	add.s64 	%rd59, %rd2, 103;
	ld.local.u32 	%r229, [%rd4];
	add.s64 	%rd58, %rd6, 16;
	add.s64 	%rd57, %rd4, 16;
	mov.u32 	%r227, %r23;
	mov.u32 	%r243, %r225;
$L__BB0_23:
	.pragma "nounroll";
	ld.global.u8 	%rs2, [%rd59+-7];
	setp.ne.s16 	%p24, %rs1, %rs2;
	selp.u32 	%r108, 1, 0, %p24;
	add.s32 	%r109, %r229, %r108;
	ld.local.u32 	%r110, [%rd57+-12];
	add.s32 	%r111, %r110, 1;
	min.s32 	%r112, %r111, %r109;
	add.s32 	%r113, %r243, 1;
	min.s32 	%r114, %r113, %r112;
	st.local.u32 	[%rd58+-12], %r114;
	ld.global.u8 	%rs4, [%rd59+-6];
	setp.ne.s16 	%p25, %rs1, %rs4;
	selp.u32 	%r115, 1, 0, %p25;
	add.s32 	%r116, %r110, %r115;
	ld.local.u32 	%r117, [%rd57+-8];
	add.s32 	%r118, %r117, 1;
	min.s32 	%r119, %r118, %r116;
	add.s32 	%r120, %r114, 1;
	min.s32 	%r121, %r120, %r119;
	st.local.u32 	[%rd58+-8], %r121;
	ld.global.u8 	%rs5, [%rd59+-5];
	setp.ne.s16 	%p26, %rs1, %rs5;
	selp.u32 	%r122, 1, 0, %p26;
	add.s32 	%r123, %r117, %r122;
	ld.local.u32 	%r124, [%rd57+-4];
	add.s32 	%r125, %r124, 1;
	min.s32 	%r126, %r125, %r123;
	add.s32 	%r127, %r121, 1;
	min.s32 	%r128, %r127, %r126;
	st.local.u32 	[%rd58+-4], %r128;
	ld.global.u8 	%rs6, [%rd59+-4];
	setp.ne.s16 	%p27, %rs1, %rs6;
	selp.u32 	%r129, 1, 0, %p27;
	add.s32 	%r130, %r124, %r129;
	ld.local.u32 	%r131, [%rd57];
	add.s32 	%r132, %r131, 1;
	min.s32 	%r133, %r132, %r130;
	add.s32 	%r134, %r128, 1;
	min.s32 	%r135, %r134, %r133;
	st.local.u32 	[%rd58], %r135;
	ld.global.u8 	%rs7, [%rd59+-3];
	setp.ne.s16 	%p28, %rs1, %rs7;
	selp.u32 	%r136, 1, 0, %p28;
	add.s32 	%r137, %r131, %r136;
	ld.local.u32 	%r138, [%rd57+4];
	add.s32 	%r139, %r138, 1;
	min.s32 	%r140, %r139, %r137;
	add.s32 	%r141, %r135, 1;
	min.s32 	%r142, %r141, %r140;
	st.local.u32 	[%rd58+4], %r142;
	ld.global.u8 	%rs8, [%rd59+-2];
	setp.ne.s16 	%p29, %rs1, %rs8;
	selp.u32 	%r143, 1, 0, %p29;
	add.s32 	%r144, %r138, %r143;
	ld.local.u32 	%r145, [%rd57+8];
	add.s32 	%r146, %r145, 1;
	min.s32 	%r147, %r146, %r144;
	add.s32 	%r148, %r142, 1;
	min.s32 	%r149, %r148, %r147;
	st.local.u32 	[%rd58+8], %r149;
	ld.global.u8 	%rs9, [%rd59+-1];
	setp.ne.s16 	%p30, %rs1, %rs9;
	selp.u32 	%r150, 1, 0, %p30;
	add.s32 	%r151, %r145, %r150;
	ld.local.u32 	%r152, [%rd57+12];
	add.s32 	%r153, %r152, 1;
	min.s32 	%r154, %r153, %r151;
	add.s32 	%r155, %r149, 1;
	min.s32 	%r156, %r155, %r154;
	st.local.u32 	[%rd58+12], %r156;
	ld.global.u8 	%rs10, [%rd59];
	setp.ne.s16 	%p31, %rs1, %rs10;
	selp.u32 	%r157, 1, 0, %p31;
	add.s32 	%r158, %r152, %r157;
	ld.local.u32 	%r229, [%rd57+16];
	add.s32 	%r159, %r229, 1;
	min.s32 	%r160, %r159, %r158;
	add.s32 	%r161, %r156, 1;
	min.s32 	%r243, %r161, %r160;
	st.local.u32 	[%rd58+16], %r243;
	add.s32 	%r227, %r227, 8;
	add.s64 	%rd59, %rd59, 8;
	add.s64 	%rd58, %rd58, 32;
	add.s64 	%rd57, %rd57, 32;
	setp.eq.s32 	%p32, %r227, 0;
	mov.u32 	%r234, %r21;
	@%p32 bra 	$L__BB0_24;
	bra.uni 	$L__BB0_23;
$L__BB0_24:
	setp.eq.s32 	%p33, %r17, 0;
	@%p33 bra 	$L__BB0_32;
	setp.lt.u32 	%p34, %r18, 3;
	@%p34 bra 	$L__BB0_27;
	cvt.u64.u32 	%rd32, %r234;
	mul.wide.u32 	%rd33, %r234, 4;
	add.s64 	%rd34, %rd4, %rd33;
	ld.local.u32 	%r163, [%rd34];
	add.s64 	%rd35, %rd2, %rd32;
	ld.global.u8 	%rs11, [%rd35+96];
	setp.ne.s16 	%p35, %rs1, %rs11;
	selp.u32 	%r164, 1, 0, %p35;
	add.s32 	%r165, %r163, %r164;
	ld.local.u32 	%r166, [%rd34+4];
	add.s32 	%r167, %r166, 1;
	min.s32 	%r168, %r167, %r165;
	add.s32 	%r169, %r243, 1;
	min.s32 	%r170, %r169, %r168;
	add.s64 	%rd36, %rd6, %rd33;
	st.local.u32 	[%rd36+4], %r170;
	ld.global.u8 	%rs13, [%rd35+97];
	setp.ne.s16 	%p36, %rs1, %rs13;
	selp.u32 	%r171, 1, 0, %p36;
	add.s32 	%r172, %r166, %r171;
	ld.local.u32 	%r173, [%rd34+8];
	add.s32 	%r174, %r173, 1;
	min.s32 	%r175, %r174, %r172;
	add.s32 	%r176, %r170, 1;
	min.s32 	%r177, %r176, %r175;
	st.local.u32 	[%rd36+8], %r177;
	ld.global.u8 	%rs14, [%rd35+98];
	setp.ne.s16 	%p37, %rs1, %rs14;
	selp.u32 	%r178, 1, 0, %p37;
	add.s32 	%r179, %r173, %r178;
	ld.local.u32 	%r180, [%rd34+12];
	add.s32 	%r181, %r180, 1;
	min.s32 	%r182, %r181, %r179;
	add.s32 	%r183, %r177, 1;
	min.s32 	%r184, %r183, %r182;
	st.local.u32 	[%rd36+12], %r184;
	ld.global.u8 	%rs15, [%rd35+99];
	setp.ne.s16 	%p38, %rs1, %rs15;
	selp.u32 	%r185, 1, 0, %p38;
	add.s32 	%r186, %r180, %r185;
	add.s32 	%r234, %r234, 4;
	ld.local.u32 	%r187, [%rd34+16];
	add.s32 	%r188, %r187, 1;
	min.s32 	%r189, %r188, %r186;
	add.s32 	%r190, %r184, 1;
	min.s32 	%r243, %r190, %r189;
	st.local.u32 	[%rd36+16], %r243;
$L__BB0_27:
	setp.eq.s32 	%p39, %r19, 0;
	@%p39 bra 	$L__BB0_32;
	setp.eq.s32 	%p40, %r19, 1;
	@%p40 bra 	$L__BB0_30;
	cvt.u64.u32 	%rd37, %r234;
	mul.wide.u32 	%rd38, %r234, 4;
	add.s64 	%rd39, %rd4, %rd38;
	ld.local.u32 	%r192, [%rd39];
	add.s64 	%rd40, %rd2, %rd37;
	ld.global.u8 	%rs16, [%rd40+96];
	setp.ne.s16 	%p41, %rs1, %rs16;
	selp.u32 	%r193, 1, 0, %p41;
	add.s32 	%r194, %r192, %r193;
	ld.local.u32 	%r195, [%rd39+4];
	add.s32 	%r196, %r195, 1;
	min.s32 	%r197, %r196, %r194;
	add.s64 	%rd41, %rd6, %rd38;
	ld.local.u32 	%r198, [%rd41];
	add.s32 	%r199, %r198, 1;
	min.s32 	%r200, %r199, %r197;
	st.local.u32 	[%rd41+4], %r200;
	ld.global.u8 	%rs18, [%rd40+97];
	setp.ne.s16 	%p42, %rs1, %rs18;
	selp.u32 	%r201, 1, 0, %p42;
	add.s32 	%r202, %r195, %r201;
	add.s32 	%r234, %r234, 2;
	ld.local.u32 	%r203, [%rd39+8];
	add.s32 	%r204, %r203, 1;
	min.s32 	%r205, %r204, %r202;
	add.s32 	%r206, %r200, 1;
	min.s32 	%r243, %r206, %r205;
	st.local.u32 	[%rd41+8], %r243;
$L__BB0_30:
	setp.eq.s32 	%p43, %r22, 0;
	@%p43 bra 	$L__BB0_32;
	cvt.u64.u32 	%rd42, %r234;
	mul.wide.u32 	%rd43, %r234, 4;
	add.s64 	%rd44, %rd4, %rd43;
	ld.local.u32 	%r207, [%rd44];
	add.s64 	%rd45, %rd2, %rd42;
	ld.global.u8 	%rs19, [%rd45+96];
	setp.ne.s16 	%p44, %rs1, %rs19;
	selp.u32 	%r208, 1, 0, %p44;
	add.s32 	%r209, %r207, %r208;
	ld.local.u32 	%r210, [%rd44+4];
	add.s32 	%r211, %r210, 1;
	min.s32 	%r212, %r211, %r209;
	add.s64 	%rd46, %rd6, %rd43;
	ld.local.u32 	%r213, [%rd46];
	add.s32 	%r214, %r213, 1;
	min.s32 	%r243, %r214, %r212;
	st.local.u32 	[%rd46+4], %r243;
$L__BB0_32:
	add.s32 	%r226, %r226, 1;
	setp.eq.s32 	%p45, %r226, %r1;
	mov.u64 	%rd3, %rd6;
	@%p45 bra 	$L__BB0_46;
	bra.uni 	$L__BB0_21;
$L__BB0_33:
	and.b32  	%r48, %r1, 15;
	setp.lt.u32 	%p15, %r1, 16;
	@%p15 bra 	$L__BB0_37;
	and.b32  	%r49, %r1, 2147483632;
	ld.local.u32 	%r239, [%rd3];
	mov.b32 	%r240, 0;
$L__BB0_35:
	.pragma "nounroll";
	add.s32 	%r239, %r239, 16;
	add.s32 	%r240, %r240, 16;
	setp.ne.s32 	%p16, %r240, %r49;
	@%p16 bra 	$L__BB0_35;
	st.local.u32 	[%rd3], %r239;
$L__BB0_37:
	setp.eq.s32 	%p17, %r48, 0;
	@%p17 bra 	$L__BB0_46;
	and.b32  	%r57, %r1, 7;
	setp.lt.u32 	%p18, %r48, 8;
	@%p18 bra 	$L__BB0_40;
	ld.local.u32 	%r97, [%rd3];
	add.s32 	%r98, %r97, 8;
	st.local.u32 	[%rd3], %r98;
$L__BB0_40:
	setp.eq.s32 	%p19, %r57, 0;
	@%p19 bra 	$L__BB0_46;
	and.b32  	%r58, %r1, 3;
	setp.lt.u32 	%p20, %r57, 4;
	@%p20 bra 	$L__BB0_43;
	ld.local.u32 	%r100, [%rd3];
	add.s32 	%r101, %r100, 4;
	st.local.u32 	[%rd3], %r101;
$L__BB0_43:
	setp.eq.s32 	%p21, %r58, 0;
	@%p21 bra 	$L__BB0_46;
	ld.local.u32 	%r241, [%rd3];
	mov.b32 	%r242, 0;
$L__BB0_45:
	.pragma "nounroll";
	mov.u64 	%rd16, %rd3;
	add.s32 	%r241, %r241, 1;
	st.local.u32 	[%rd4], %r241;
	add.s32 	%r242, %r242, 1;
	setp.ne.s32 	%p22, %r242, %r58;
	mov.u64 	%rd3, %rd4;
	mov.u64 	%rd4, %rd16;
	@%p22 bra 	$L__BB0_45;
$L__BB0_46:
	mov.u32 	%r215, %tid.x;
	mul.wide.u32 	%rd47, %r215, 24;
	add.s64 	%rd48, %rd1, %rd47;
	st.global.u32 	[%rd48], %r243;
$L__BB0_47:
	ret;
$L__BB0_48:
	mov.u32 	%r216, %tid.x;
	mul.wide.u32 	%rd49, %r216, 24;
	add.s64 	%rd50, %rd1, %rd49;
	mov.b32 	%r217, -1;
	st.global.u32 	[%rd50], %r217;
	bra.uni 	$L__BB0_47;

}


// ===== COMPILED SASS (sm_100) =====

	.target	sm_100

	.elftype	@"ET_EXEC"


//--------------------- .note.nv.tkinfo           --------------------------
	.section	.note.nv.tkinfo,"",@"SHT_NOTE"
	.sectionflags	@"SHF_NOTE_NV_TKINFO"
	.tkinfo
        /*0018*/ 	.word	0x00000002
        /*0030*/ 	.string	""
        /*0030*/ 	.string	"ptxas"
        /*0030*/ 	.string	"Cuda compilation tools, release 13.0, V13.0.88"
        /*0030*/ 	.string	"Build cuda_13.0.r13.0/compiler.36424714_0"
        /*0030*/ 	.string	"-arch sm_100 -m 64 "



//--------------------- .note.nv.cuinfo           --------------------------
	.section	.note.nv.cuinfo,"",@"SHT_NOTE"
	.sectionflags	@"SHF_NOTE_NV_CUINFO"
        /*0018*/ 	.short	0x0002
        /*001a*/ 	.short	0x0064
        /*001c*/ 	.short	0x0082
	.zero		2


//--------------------- .nv.info                  --------------------------
	.section	.nv.info,"",@"SHT_CUDA_INFO"
	.align	4


	//----- nvinfo : EIATTR_REGCOUNT
	.align		4
        /*0000*/ 	.byte	0x04, 0x2f
        /*0002*/ 	.short	(.L_1 - .L_0)
	.align		4
.L_0:
        /*0004*/ 	.word	index@(levdist)
        /*0008*/ 	.word	0x0000001d


	//----- nvinfo : EIATTR_FRAME_SIZE
	.align		4
.L_1:
        /*000c*/ 	.byte	0x04, 0x11
        /*000e*/ 	.short	(.L_3 - .L_2)
	.align		4
.L_2:
        /*0010*/ 	.word	index@(levdist)
        /*0014*/ 	.word	0x00000800


	//----- nvinfo : EIATTR_MIN_STACK_SIZE
	.align		4
.L_3:
        /*0018*/ 	.byte	0x04, 0x12
        /*001a*/ 	.short	(.L_5 - .L_4)
	.align		4
.L_4:
        /*001c*/ 	.word	index@(levdist)
        /*0020*/ 	.word	0x00000800
.L_5:


//--------------------- .nv.compat                --------------------------
	.section	.nv.compat,"",@"SHT_CUDA_COMPAT_INFO"
	.align	4
        /*0000*/ 	.byte	0x02, 0x09, 0x00, 0x00, 0x02, 0x02, 0x01, 0x00, 0x02, 0x05, 0x05, 0x00, 0x03, 0x07, 0x01, 0x01
        /*0010*/ 	.byte	0x02, 0x03, 0x00, 0x00, 0x02, 0x06, 0x01, 0x00, 0x04, 0x0b, 0x08, 0x00, 0x09, 0x00, 0x00, 0x00
        /*0020*/ 	.byte	0x00, 0x00, 0x00, 0x00


//--------------------- .nv.info.levdist          --------------------------
	.section	.nv.info.levdist,"",@"SHT_CUDA_INFO"
	.sectionflags	@""
	.align	4


	//----- nvinfo : EIATTR_CUDA_API_VERSION
	.align		4
        /*0000*/ 	.byte	0x04, 0x37
        /*0002*/ 	.short	(.L_7 - .L_6)
.L_6:
        /*0004*/ 	.word	0x00000082


	//----- nvinfo : EIATTR_KPARAM_INFO
	.align		4
.L_7:
        /*0008*/ 	.byte	0x04, 0x17
        /*000a*/ 	.short	(.L_9 - .L_8)
.L_8:
        /*000c*/ 	.word	0x00000000
        /*0010*/ 	.short	0x0001
        /*0012*/ 	.short	0x0008
        /*0014*/ 	.byte	0x00, 0xf5, 0x21, 0x00


	//----- nvinfo : EIATTR_KPARAM_INFO
	.align		4
.L_9:
        /*0018*/ 	.byte	0x04, 0x17
        /*001a*/ 	.short	(.L_11 - .L_10)
.L_10:
        /*001c*/ 	.word	0x00000000
        /*0020*/ 	.short	0x0000
        /*0022*/ 	.short	0x0000
        /*0024*/ 	.byte	0x00, 0xf5, 0x21, 0x00


	//----- nvinfo : EIATTR_SPARSE_MMA_MASK
	.align		4
.L_11:
        /*0028*/ 	.byte	0x03, 0x50
        /*002a*/ 	.short	0x0000


	//----- nvinfo : EIATTR_MAXREG_COUNT
	.align		4
        /*002c*/ 	.byte	0x03, 0x1b
        /*002e*/ 	.short	0x00ff


	//----- nvinfo : EIATTR_MERCURY_ISA_VERSION
	.align		4
        /*0030*/ 	.byte	0x03, 0x5f
        /*0032*/ 	.short	0x0101


	//----- nvinfo : EIATTR_VRC_CTA_INIT_COUNT
	.align		4
        /*0034*/ 	.byte	0x02, 0x4a
	.zero		1
	.zero		1


	//----- nvinfo : EIATTR_EXIT_INSTR_OFFSETS
	.align		4
        /*0038*/ 	.byte	0x04, 0x1c
        /*003a*/ 	.short	(.L_13 - .L_12)


	//   ....[0]....
.L_12:
        /*003c*/ 	.word	0x000000a0


	//   ....[1]....
        /*0040*/ 	.word	0x00000100


	//   ....[2]....
        /*0044*/ 	.word	0x00001540


	//   ....[3]....
        /*0048*/ 	.word	0x000015a0


	//----- nvinfo : EIATTR_CBANK_PARAM_SIZE
	.align		4
.L_13:
        /*004c*/ 	.byte	0x03, 0x19
        /*004e*/ 	.short	0x0010


	//----- nvinfo : EIATTR_PARAM_CBANK
	.align		4
        /*0050*/ 	.byte	0x04, 0x0a
        /*0052*/ 	.short	(.L_15 - .L_14)
	.align		4
.L_14:
        /*0054*/ 	.word	index@(.nv.constant0.levdist)
        /*0058*/ 	.short	0x0380
        /*005a*/ 	.short	0x0010


	//----- nvinfo : EIATTR_SW_WAR
	.align		4
.L_15:
        /*005c*/ 	.byte	0x04, 0x36
        /*005e*/ 	.short	(.L_17 - .L_16)
.L_16:
        /*0060*/ 	.word	0x00000008
.L_17:


//--------------------- .nv.callgraph             --------------------------
	.section	.nv.callgraph,"",@"SHT_CUDA_CALLGRAPH"
	.align	4
	.sectionentsize	8
	.align		4
        /*0000*/ 	.word	0x00000000
	.align		4
        /*0004*/ 	.word	0xffffffff
	.align		4
        /*0008*/ 	.word	0x00000000
	.align		4
        /*000c*/ 	.word	0xfffffffe
	.align		4
        /*0010*/ 	.word	0x00000000
	.align		4
        /*0014*/ 	.word	0xfffffffd
	.align		4
        /*0018*/ 	.word	0x00000000
	.align		4
        /*001c*/ 	.word	0xfffffffc


//--------------------- .text.levdist             --------------------------
	.section	.text.levdist,"ax",@progbits
	.align	128
        .global         levdist
        .type           levdist,@function
        .size           levdist,(.L_x_21 - levdist)
        .other          levdist,@"STO_CUDA_ENTRY STV_DEFAULT"
levdist:
.text.levdist:
[----:B------:R-:W0:Y:S08]  /*0000*/  LDC R1, c[0x0][0x37c] ;  /* 0x0000df00ff017b82 */ /* 0x000e300000000800 */
[----:B------:R-:W1:Y:S01]  /*0010*/  LDC.64 R2, c[0x0][0x380] ;  /* 0x0000e000ff027b82 */ /* 0x000e620000000a00 */
[----:B------:R-:W1:Y:S01]  /*0020*/  LDCU.64 UR6, c[0x0][0x358] ;  /* 0x00006b00ff0677ac */ /* 0x000e620008000a00 */
[----:B0-----:R-:W-:Y:S01]  /*0030*/  VIADD R1, R1, 0xfffff800 ;  /* 0xfffff80001017836 */ /* 0x001fe20000000000 */
[----:B-1----:R-:W2:Y:S02]  /*0040*/  LDG.E.64 R2, desc[UR6][R2.64] ;  /* 0x0000000602027981 */ /* 0x002ea4000c1e1b00 */
[----:B--2---:R-:W-:-:S13]  /*0050*/  ISETP.NE.AND P0, PT, R2, RZ, PT ;  /* 0x000000ff0200720c */ /* 0x004fda0003f05270 */
[----:B------:R-:W0:Y:S01]  /*0060*/  @!P0 S2R R7, SR_TID.X ;  /* 0x0000000000078919 */ /* 0x000e220000002100 */
[----:B------:R-:W0:Y:S02]  /*0070*/  @!P0 LDC.64 R4, c[0x0][0x388] ;  /* 0x0000e200ff048b82 */ /* 0x000e240000000a00 */
[----:B0-----:R-:W-:-:S05]  /*0080*/  @!P0 IMAD.WIDE.U32 R4, R7, 0x18, R4 ;  /* 0x0000001807048825 */ /* 0x001fca00078e0004 */
[----:B------:R0:W-:Y:S01]  /*0090*/  @!P0 STG.E desc[UR6][R4.64], R3 ;  /* 0x0000000304008986 */ /* 0x0001e2000c101906 */
[----:B------:R-:W-:Y:S05]  /*00a0*/  @!P0 EXIT ;  /* 0x000000000000894d */ /* 0x000fea0003800000 */
[----:B------:R-:W-:-:S13]  /*00b0*/  ISETP.NE.AND P0, PT, R3, RZ, PT ;  /* 0x000000ff0300720c */ /* 0x000fda0003f05270 */
[----:B------:R-:W1:Y:S01]  /*00c0*/  @!P0 S2R R7, SR_TID.X ;  /* 0x0000000000078919 */ /* 0x000e620000002100 */
[----:B0-----:R-:W1:Y:S02]  /*00d0*/  @!P0 LDC.64 R4, c[0x0][0x388] ;  /* 0x0000e200ff048b82 */ /* 0x001e640000000a00 */
[----:B-1----:R-:W-:-:S05]  /*00e0*/  @!P0 IMAD.WIDE.U32 R4, R7, 0x18, R4 ;  /* 0x0000001807048825 */ /* 0x002fca00078e0004 */
[----:B------:R0:W-:Y:S01]  /*00f0*/  @!P0 STG.E desc[UR6][R4.64], R2 ;  /* 0x0000000204008986 */ /* 0x0001e2000c101906 */
[----:B------:R-:W-:Y:S05]  /*0100*/  @!P0 EXIT ;  /* 0x000000000000894d */ /* 0x000fea0003800000 */
[----:B------:R-:W-:-:S04]  /*0110*/  VIMNMX R0, PT, PT, R2, R3, !PT ;  /* 0x0000000302007248 */ /* 0x000fc80007fe0100 */
[----:B------:R-:W-:-:S13]  /*0120*/  ISETP.GT.AND P0, PT, R0, 0xff, PT ;  /* 0x000000ff0000780c */ /* 0x000fda0003f04270 */
[----:B------:R-:W-:Y:S05]  /*0130*/  @P0 BRA `(.L_x_0) ;  /* 0x0000001400040947 */ /* 0x000fea0003800000 */
[----:B------:R-:W-:Y:S01]  /*0140*/  ISETP.GE.AND P0, PT, R3, RZ, PT ;  /* 0x000000ff0300720c */ /* 0x000fe20003f06270 */
[----:B------:R-:W-:Y:S01]  /*0150*/  IMAD.MOV.U32 R0, RZ, RZ, R1 ;  /* 0x000000ffff007224 */ /* 0x000fe200078e0001 */
[----:B------:R-:W-:Y:S01]  /*0160*/  IADD3 R20, P1, PT, R1, 0x400, RZ ;  /* 0x0000040001147810 */ /* 0x000fe20007f3e0ff */
[----:B------:R-:W-:-:S04]  /*0170*/  IMAD.MOV.U32 R23, RZ, RZ, RZ ;  /* 0x000000ffff177224 */ /* 0x000fc800078e00ff */
[----:B------:R-:W-:-:S06]  /*0180*/  IMAD.X R21, RZ, RZ, RZ, P1 ;  /* 0x000000ffff157224 */ /* 0x000fcc00008e06ff */
[----:B------:R-:W-:Y:S05]  /*0190*/  @!P0 BRA `(.L_x_1) ;  /* 0x00000004002c8947 */ /* 0x000fea0003800000 */
[C---:B------:R-:W-:Y:S01]  /*01a0*/  ISETP.GE.U32.AND P0, PT, R3.reuse, 0xf, PT ;  /* 0x0000000f0300780c */ /* 0x040fe20003f06070 */
[----:B------:R-:W-:Y:S02]  /*01b0*/  VIADD R22, R3, 0x1 ;  /* 0x0000000103167836 */ /* 0x000fe40000000000 */
[----:B------:R-:W-:-:S03]  /*01c0*/  IMAD.MOV.U32 R25, RZ, RZ, RZ ;  /* 0x000000ffff197224 */ /* 0x000fc600078e00ff */
[----:B------:R-:W-:-:S04]  /*01d0*/  LOP3.LUT R26, R22, 0xf, RZ, 0xc0, !PT ;  /* 0x0000000f161a7812 */ /* 0x000fc800078ec0ff */
[----:B------:R-:W-:-:S03]  /*01e0*/  ISETP.NE.AND P1, PT, R26, RZ, PT ;  /* 0x000000ff1a00720c */ /* 0x000fc60003f25270 */
[----:B------:R-:W-:Y:S10]  /*01f0*/  @!P0 BRA `(.L_x_2) ;  /* 0x0000000000648947 */ /* 0x000ff40003800000 */
[----:B------:R-:W-:Y:S01]  /*0200*/  LOP3.LUT R25, R22, 0x7ffffff0, RZ, 0xc0, !PT ;  /* 0x7ffffff016197812 */ /* 0x000fe200078ec0ff */
[----:B0-----:R-:W-:-:S07]  /*0210*/  IMAD.MOV.U32 R4, RZ, RZ, RZ ;  /* 0x000000ffff047224 */ /* 0x001fce00078e00ff */
.L_x_3:
[C---:B-1----:R-:W-:Y:S01]  /*0220*/  IMAD R24, R4.reuse, 0x4, R0 ;  /* 0x0000000404187824 */ /* 0x042fe200078e0200 */
[C---:B------:R-:W-:Y:S01]  /*0230*/  IADD3 R16, PT, PT, R4.reuse, 0x4, RZ ;  /* 0x0000000404107810 */ /* 0x040fe20007ffe0ff */
[C---:B------:R-:W-:Y:S01]  /*0240*/  VIADD R5, R4.reuse, 0x1 ;  /* 0x0000000104057836 */ /* 0x040fe20000000000 */
[C---:B------:R-:W-:Y:S01]  /*0250*/  IADD3 R10, PT, PT, R4.reuse, 0xa, RZ ;  /* 0x0000000a040a7810 */ /* 0x040fe20007ffe0ff */
[C---:B------:R-:W-:Y:S02]  /*0260*/  VIADD R6, R4.reuse, 0x2 ;  /* 0x0000000204067836 */ /* 0x040fe40000000000 */
[C---:B------:R-:W-:Y:S02]  /*0270*/  VIADD R7, R4.reuse, 0x3 ;  /* 0x0000000304077836 */ /* 0x040fe40000000000 */
[C---:B------:R-:W-:Y:S02]  /*0280*/  VIADD R17, R4.reuse, 0x5 ;  /* 0x0000000504117836 */ /* 0x040fe40000000000 */
[C---:B------:R-:W-:Y:S01]  /*0290*/  VIADD R18, R4.reuse, 0x6 ;  /* 0x0000000604127836 */ /* 0x040fe20000000000 */
[----:B------:R0:W-:Y:S01]  /*02a0*/  STL.128 [R24], R4 ;  /* 0x0000000418007387 */ /* 0x0001e20000100c00 */
[----:B------:R-:W-:-:S02]  /*02b0*/  VIADD R19, R4, 0x7 ;  /* 0x0000000704137836 */ /* 0x000fc40000000000 */
[C---:B------:R-:W-:Y:S02]  /*02c0*/  VIADD R8, R4.reuse, 0x8 ;  /* 0x0000000804087836 */ /* 0x040fe40000000000 */
[C---:B------:R-:W-:Y:S01]  /*02d0*/  VIADD R9, R4.reuse, 0x9 ;  /* 0x0000000904097836 */ /* 0x040fe20000000000 */
[----:B------:R1:W-:Y:S01]  /*02e0*/  STL.128 [R24+0x10], R16 ;  /* 0x0000101018007387 */ /* 0x0003e20000100c00 */
[C---:B------:R-:W-:Y:S02]  /*02f0*/  VIADD R11, R4.reuse, 0xb ;  /* 0x0000000b040b7836 */ /* 0x040fe40000000000 */
[C---:B------:R-:W-:Y:S02]  /*0300*/  VIADD R12, R4.reuse, 0xc ;  /* 0x0000000c040c7836 */ /* 0x040fe40000000000 */
[C---:B------:R-:W-:Y:S01]  /*0310*/  VIADD R13, R4.reuse, 0xd ;  /* 0x0000000d040d7836 */ /* 0x040fe20000000000 */
[----:B------:R1:W-:Y:S01]  /*0320*/  STL.128 [R24+0x20], R8 ;  /* 0x0000200818007387 */ /* 0x0003e20000100c00 */
[----:B------:R-:W-:-:S02]  /*0330*/  VIADD R14, R4, 0xe ;  /* 0x0000000e040e7836 */ /* 0x000fc40000000000 */
[C---:B------:R-:W-:Y:S02]  /*0340*/  VIADD R15, R4.reuse, 0xf ;  /* 0x0000000f040f7836 */ /* 0x040fe40000000000 */
[----:B0-----:R-:W-:-:S03]  /*0350*/  VIADD R4, R4, 0x10 ;  /* 0x0000001004047836 */ /* 0x001fc60000000000 */
[----:B------:R1:W-:Y:S02]  /*0360*/  STL.128 [R24+0x30], R12 ;  /* 0x0000300c18007387 */ /* 0x0003e40000100c00 */
[----:B------:R-:W-:-:S13]  /*0370*/  ISETP.NE.AND P0, PT, R4, R25, PT ;  /* 0x000000190400720c */ /* 0x000fda0003f05270 */
[----:B------:R-:W-:Y:S05]  /*0380*/  @P0 BRA `(.L_x_3) ;  /* 0xfffffffc00a40947 */ /* 0x000fea000383ffff */
.L_x_2:
[----:B------:R-:W-:Y:S05]  /*0390*/  @!P1 BRA `(.L_x_1) ;  /* 0x0000000000ac9947 */ /* 0x000fea0003800000 */
[----:B------:R-:W-:Y:S02]  /*03a0*/  ISETP.GE.U32.AND P0, PT, R26, 0x8, PT ;  /* 0x000000081a00780c */ /* 0x000fe40003f06070 */
[----:B------:R-:W-:-:S04]  /*03b0*/  LOP3.LUT R6, R22, 0x7, RZ, 0xc0, !PT ;  /* 0x0000000716067812 */ /* 0x000fc800078ec0ff */
[----:B------:R-:W-:-:S07]  /*03c0*/  ISETP.NE.AND P1, PT, R6, RZ, PT ;  /* 0x000000ff0600720c */ /* 0x000fce0003f25270 */
[----:B------:R-:W-:Y:S06]  /*03d0*/  @!P0 BRA `(.L_x_4) ;  /* 0x0000000000448947 */ /* 0x000fec0003800000 */
[C---:B0-----:R-:W-:Y:S01]  /*03e0*/  LEA R4, R25.reuse, R0, 0x2 ;  /* 0x0000000019047211 */ /* 0x041fe200078e10ff */
[C---:B------:R-:W-:Y:S02]  /*03f0*/  VIADD R5, R25.reuse, 0x1 ;  /* 0x0000000119057836 */ /* 0x040fe40000000000 */
[C---:B------:R-:W-:Y:S02]  /*0400*/  VIADD R7, R25.reuse, 0x2 ;  /* 0x0000000219077836 */ /* 0x040fe40000000000 */
[C---:B-1----:R-:W-:Y:S01]  /*0410*/  VIADD R9, R25.reuse, 0x3 ;  /* 0x0000000319097836 */ /* 0x042fe20000000000 */
[----:B------:R-:W-:Y:S01]  /*0420*/  STL [R4+0x4], R5 ;  /* 0x0000040504007387 */ /* 0x000fe20000100800 */
[C---:B------:R-:W-:Y:S02]  /*0430*/  VIADD R11, R25.reuse, 0x4 ;  /* 0x00000004190b7836 */ /* 0x040fe40000000000 */
[C---:B------:R-:W-:Y:S01]  /*0440*/  VIADD R13, R25.reuse, 0x5 ;  /* 0x00000005190d7836 */ /* 0x040fe20000000000 */
[----:B------:R-:W-:Y:S01]  /*0450*/  STL [R4+0x8], R7 ;  /* 0x0000080704007387 */ /* 0x000fe20000100800 */
[----:B------:R-:W-:-:S02]  /*0460*/  VIADD R15, R25, 0x6 ;  /* 0x00000006190f7836 */ /* 0x000fc40000000000 */
[C---:B------:R-:W-:Y:S01]  /*0470*/  VIADD R17, R25.reuse, 0x7 ;  /* 0x0000000719117836 */ /* 0x040fe20000000000 */
[----:B------:R-:W-:Y:S04]  /*0480*/  STL [R4+0xc], R9 ;  /* 0x00000c0904007387 */ /* 0x000fe80000100800 */
[----:B------:R-:W-:Y:S04]  /*0490*/  STL [R4+0x10], R11 ;  /* 0x0000100b04007387 */ /* 0x000fe80000100800 */
[----:B------:R-:W-:Y:S04]  /*04a0*/  STL [R4+0x14], R13 ;  /* 0x0000140d04007387 */ /* 0x000fe80000100800 */
[----:B------:R-:W-:Y:S04]  /*04b0*/  STL [R4+0x18], R15 ;  /* 0x0000180f04007387 */ /* 0x000fe80000100800 */
[----:B------:R-:W-:Y:S04]  /*04c0*/  STL [R4+0x1c], R17 ;  /* 0x00001c1104007387 */ /* 0x000fe80000100800 */
[----:B------:R0:W-:Y:S02]  /*04d0*/  STL [R4], R25 ;  /* 0x0000001904007387 */ /* 0x0001e40000100800 */
[----:B0-----:R-:W-:-:S07]  /*04e0*/  IADD3 R25, PT, PT, R25, 0x8, RZ ;  /* 0x0000000819197810 */ /* 0x001fce0007ffe0ff */
.L_x_4:
[----:B------:R-:W-:Y:S05]  /*04f0*/  @!P1 BRA `(.L_x_1) ;  /* 0x0000000000549947 */ /* 0x000fea0003800000 */
[----:B------:R-:W-:Y:S02]  /*0500*/  ISETP.GE.U32.AND P0, PT, R6, 0x4, PT ;  /* 0x000000040600780c */ /* 0x000fe40003f06070 */
[----:B------:R-:W-:-:S04]  /*0510*/  LOP3.LUT R22, R22, 0x3, RZ, 0xc0, !PT ;  /* 0x0000000316167812 */ /* 0x000fc800078ec0ff */
[----:B------:R-:W-:-:S07]  /*0520*/  ISETP.NE.AND P1, PT, R22, RZ, PT ;  /* 0x000000ff1600720c */ /* 0x000fce0003f25270 */
[----:B------:R-:W-:Y:S06]  /*0530*/  @!P0 BRA `(.L_x_5) ;  /* 0x0000000000248947 */ /* 0x000fec0003800000 */
[C---:B0-----:R-:W-:Y:S02]  /*0540*/  IMAD R4, R25.reuse, 0x4, R0 ;  /* 0x0000000419047824 */ /* 0x041fe400078e0200 */
[C---:B------:R-:W-:Y:S02]  /*0550*/  VIADD R5, R25.reuse, 0x1 ;  /* 0x0000000119057836 */ /* 0x040fe40000000000 */
[C---:B------:R-:W-:Y:S01]  /*0560*/  VIADD R7, R25.reuse, 0x2 ;  /* 0x0000000219077836 */ /* 0x040fe20000000000 */
[----:B------:R0:W-:Y:S01]  /*0570*/  STL [R4], R25 ;  /* 0x0000001904007387 */ /* 0x0001e20000100800 */
[----:B-1----:R-:W-:-:S03]  /*0580*/  VIADD R9, R25, 0x3 ;  /* 0x0000000319097836 */ /* 0x002fc60000000000 */
[----:B------:R2:W-:Y:S04]  /*0590*/  STL [R4+0x4], R5 ;  /* 0x0000040504007387 */ /* 0x0005e80000100800 */
[----:B------:R2:W-:Y:S01]  /*05a0*/  STL [R4+0x8], R7 ;  /* 0x0000080704007387 */ /* 0x0005e20000100800 */
[----:B0-----:R-:W-:-:S03]  /*05b0*/  VIADD R25, R25, 0x4 ;  /* 0x0000000419197836 */ /* 0x001fc60000000000 */
[----:B------:R2:W-:Y:S04]  /*05c0*/  STL [R4+0xc], R9 ;  /* 0x00000c0904007387 */ /* 0x0005e80000100800 */
.L_x_5:
[----:B------:R-:W-:Y:S05]  /*05d0*/  @!P1 BRA `(.L_x_1) ;  /* 0x00000000001c9947 */ /* 0x000fea0003800000 */
[----:B------:R-:W-:-:S05]  /*05e0*/  UMOV UR4, URZ ;  /* 0x000000ff00047c82 */ /* 0x000fca0008000000 */
.L_x_6:
[----:B------:R-:W-:Y:S01]  /*05f0*/  UIADD3 UR4, UPT, UPT, UR4, 0x1, URZ ;  /* 0x0000000104047890 */ /* 0x000fe2000fffe0ff */
[----:B0-2---:R-:W-:-:S05]  /*0600*/  IMAD R4, R25, 0x4, R0 ;  /* 0x0000000419047824 */ /* 0x005fca00078e0200 */
[----:B------:R-:W-:Y:S01]  /*0610*/  ISETP.NE.AND P0, PT, R22, UR4, PT ;  /* 0x0000000416007c0c */ /* 0x000fe2000bf05270 */
[----:B------:R0:W-:Y:S02]  /*0620*/  STL [R4], R25 ;  /* 0x0000001904007387 */ /* 0x0001e40000100800 */
[----:B0-----:R-:W-:-:S10]  /*0630*/  VIADD R25, R25, 0x1 ;  /* 0x0000000119197836 */ /* 0x001fd40000000000 */
[----:B------:R-:W-:Y:S05]  /*0640*/  @P0 BRA `(.L_x_6) ;  /* 0xfffffffc00e80947 */ /* 0x000fea000383ffff */
.L_x_1:
[----:B------:R-:W-:-:S13]  /*0650*/  ISETP.GE.AND P0, PT, R2, 0x1, PT ;  /* 0x000000010200780c */ /* 0x000fda0003f06270 */
[----:B------:R-:W-:Y:S05]  /*0660*/  @!P0 BRA `(.L_x_7) ;  /* 0x0000000c00a48947 */ /* 0x000fea0003800000 */
[----:B------:R-:W-:-:S13]  /*0670*/  ISETP.GE.AND P0, PT, R3, 0x1, PT ;  /* 0x000000010300780c */ /* 0x000fda0003f06270 */
[----:B------:R-:W-:Y:S05]  /*0680*/  @!P0 BRA `(.L_x_8) ;  /* 0x0000000c00008947 */ /* 0x000fea0003800000 */
[----:B-1----:R1:W5:Y:S01]  /*0690*/  LDL R10, [R0] ;  /* 0x00000000000a7983 */ /* 0x0023620000100800 */
[C---:B------:R-:W-:Y:S01]  /*06a0*/  LOP3.LUT R11, R3.reuse, 0x7, RZ, 0xc0, !PT ;  /* 0x00000007030b7812 */ /* 0x040fe200078ec0ff */
[----:B------:R-:W-:Y:S01]  /*06b0*/  UMOV UR4, URZ ;  /* 0x000000ff00047c82 */ /* 0x000fe20008000000 */
[----:B------:R-:W-:Y:S02]  /*06c0*/  LOP3.LUT R12, R3, 0x7ffffff8, RZ, 0xc0, !PT ;  /* 0x7ffffff8030c7812 */ /* 0x000fe400078ec0ff */
[----:B0-2---:R-:W-:Y:S02]  /*06d0*/  IADD3 R4, PT, PT, R11, -0x1, RZ ;  /* 0xffffffff0b047810 */ /* 0x005fe40007ffe0ff */
[----:B------:R-:W-:Y:S01]  /*06e0*/  LOP3.LUT R13, R3, 0x3, RZ, 0xc0, !PT ;  /* 0x00000003030d7812 */ /* 0x000fe200078ec0ff */
[----:B------:R-:W-:Y:S01]  /*06f0*/  IMAD.MOV R14, RZ, RZ, -R12 ;  /* 0x000000ffff0e7224 */ /* 0x000fe200078e0a0c */
[----:B-1----:R-:W-:-:S13]  /*0700*/  ISETP.GE.U32.AND P0, PT, R4, 0x3, PT ;  /* 0x000000030400780c */ /* 0x002fda0003f06070 */
.L_x_14:
[----:B------:R-:W0:Y:S01]  /*0710*/  LDCU.64 UR10, c[0x0][0x380] ;  /* 0x00007000ff0a77ac */ /* 0x000e220008000a00 */
[----:B------:R-:W-:Y:S01]  /*0720*/  ISETP.GE.U32.AND P1, PT, R3, 0x8, PT ;  /* 0x000000080300780c */ /* 0x000fe20003f26070 */
[----:B--2--5:R-:W-:Y:S01]  /*0730*/  VIADD R19, R10, 0x1 ;  /* 0x000000010a137836 */ /* 0x024fe20000000000 */
[----:B0-----:R-:W-:-:S04]  /*0740*/  UIADD3 UR5, UP0, UPT, UR4, UR10, URZ ;  /* 0x0000000a04057290 */ /* 0x001fc8000ff1e0ff */
[----:B------:R-:W-:Y:S02]  /*0750*/  UIADD3.X UR8, UPT, UPT, URZ, UR11, URZ, UP0, !UPT ;  /* 0x0000000bff087290 */ /* 0x000fe400087fe4ff */
[----:B------:R-:W-:-:S04]  /*0760*/  IMAD.U32 R4, RZ, RZ, UR5 ;  /* 0x00000005ff047e24 */ /* 0x000fc8000f8e00ff */
[----:B------:R-:W-:Y:S01]  /*0770*/  IMAD.U32 R5, RZ, RZ, UR8 ;  /* 0x00000008ff057e24 */ /* 0x000fe2000f8e00ff */
[----:B------:R0:W-:Y:S01]  /*0780*/  STL [R20], R19 ;  /* 0x0000001314007387 */ /* 0x0001e20000100800 */
[----:B------:R-:W-:-:S03]  /*0790*/  IMAD.MOV.U32 R17, RZ, RZ, RZ ;  /* 0x000000ffff117224 */ /* 0x000fc600078e00ff */
[----:B------:R1:W5:Y:S01]  /*07a0*/  LDG.E.U8 R15, desc[UR6][R4.64+0x20] ;  /* 0x00002006040f7981 */ /* 0x000362000c1e1100 */
[----:B------:R-:W-:Y:S02]  /*07b0*/  IMAD.MOV.U32 R10, RZ, RZ, R19 ;  /* 0x000000ffff0a7224 */ /* 0x000fe400078e0013 */
[----:B-1----:R-:W-:Y:S02]  /*07c0*/  IMAD.MOV.U32 R4, RZ, RZ, R20 ;  /* 0x000000ffff047224 */ /* 0x002fe400078e0014 */
[----:B------:R-:W-:Y:S01]  /*07d0*/  IMAD.MOV.U32 R5, RZ, RZ, R21 ;  /* 0x000000ffff057224 */ /* 0x000fe200078e0015 */
[----:B------:R-:W-:Y:S01]  /*07e0*/  MOV R21, R23 ;  /* 0x0000001700157202 */ /* 0x000fe20000000f00 */
[----:B0-----:R-:W-:Y:S01]  /*07f0*/  IMAD.MOV.U32 R20, RZ, RZ, R0 ;  /* 0x000000ffff147224 */ /* 0x001fe200078e0000 */
[----:B------:R-:W-:Y:S06]  /*0800*/  @!P1 BRA `(.L_x_9) ;  /* 0x0000000400449947 */ /* 0x000fec0003800000 */
[----:B------:R0:W5:Y:S01]  /*0810*/  LDL R9, [R20] ;  /* 0x0000000014097983 */ /* 0x0001620000100800 */
[----:B------:R-:W-:Y:S01]  /*0820*/  UIADD3 UR5, UP0, UPT, UR10, 0x67, URZ ;  /* 0x000000670a057890 */ /* 0x000fe2000ff1e0ff */
[----:B------:R-:W-:Y:S02]  /*0830*/  VIADD R16, R4, 0x10 ;  /* 0x0000001004107836 */ /* 0x000fe40000000000 */
[----:B------:R-:W-:Y:S01]  /*0840*/  VIADD R8, R20, 0x10 ;  /* 0x0000001014087836 */ /* 0x000fe20000000000 */
[----:B------:R-:W-:Y:S01]  /*0850*/  UIADD3.X UR8, UPT, UPT, URZ, UR11, URZ, UP0, !UPT ;  /* 0x0000000bff087290 */ /* 0x000fe200087fe4ff */
[----:B------:R-:W-:Y:S02]  /*0860*/  IMAD.MOV.U32 R0, RZ, RZ, R14 ;  /* 0x000000ffff007224 */ /* 0x000fe400078e000e */
[----:B------:R-:W-:Y:S02]  /*0870*/  IMAD.MOV.U32 R19, RZ, RZ, R10 ;  /* 0x000000ffff137224 */ /* 0x000fe400078e000a */
[----:B------:R-:W-:Y:S01]  /*0880*/  IMAD.U32 R6, RZ, RZ, UR5 ;  /* 0x00000005ff067e24 */ /* 0x000fe2000f8e00ff */
[----:B0-----:R-:W-:-:S07]  /*0890*/  MOV R7, UR8 ;  /* 0x0000000800077c02 */ /* 0x001fce0008000f00 */
.L_x_10:
[----:B------:R-:W2:Y:S04]  /*08a0*/  LDG.E.U8 R18, desc[UR6][R6.64+-0x7] ;  /* 0xfffff90606127981 */ /* 0x000ea8000c1e1100 */
[----:B------:R-:W3:Y:S01]  /*08b0*/  LDL R22, [R8+-0xc] ;  /* 0xfffff40008167983 */ /* 0x000ee20000100800 */
[----:B-----5:R-:W-:-:S03]  /*08c0*/  VIADD R17, R9, 0x1 ;  /* 0x0000000109117836 */ /* 0x020fc60000000000 */
[----:B------:R-:W4:Y:S01]  /*08d0*/  LDG.E.U8 R24, desc[UR6][R6.64+-0x6] ;  /* 0xfffffa0606187981 */ /* 0x000f22000c1e1100 */
[----:B--2---:R-:W-:-:S13]  /*08e0*/  ISETP.NE.AND P1, PT, R15, R18, PT ;  /* 0x000000120f00720c */ /* 0x004fda0003f25270 */
[----:B------:R-:W-:-:S05]  /*08f0*/  @!P1 IMAD.MOV R17, RZ, RZ, R9 ;  /* 0x000000ffff119224 */ /* 0x000fca00078e0209 */
[----:B---3--:R-:W-:-:S04]  /*0900*/  VIADDMNMX R18, R22, 0x1, R17, PT ;  /* 0x0000000116127846 */ /* 0x008fc80003800111 */
[----:B------:R-:W-:-:S05]  /*0910*/  VIADDMNMX R9, R19, 0x1, R18, PT ;  /* 0x0000000113097846 */ /* 0x000fca0003800112 */
[----:B------:R0:W-:Y:S04]  /*0920*/  STL [R16+-0xc], R9 ;  /* 0xfffff40910007387 */ /* 0x0001e80000100800 */
[----:B------:R-:W2:Y:S01]  /*0930*/  LDL R18, [R8+-0x8] ;  /* 0xfffff80008127983 */ /* 0x000ea20000100800 */
[----:B----4-:R-:W-:Y:S01]  /*0940*/  ISETP.NE.AND P1, PT, R15, R24, PT ;  /* 0x000000180f00720c */ /* 0x010fe20003f25270 */
[----:B------:R-:W-:Y:S02]  /*0950*/  VIADD R17, R22, 0x1 ;  /* 0x0000000116117836 */ /* 0x000fe40000000000 */
[----:B------:R-:W3:Y:S10]  /*0960*/  LDG.E.U8 R24, desc[UR6][R6.64+-0x5] ;  /* 0xfffffb0606187981 */ /* 0x000ef4000c1e1100 */
[----:B------:R-:W-:-:S05]  /*0970*/  @!P1 IMAD.MOV R17, RZ, RZ, R22 ;  /* 0x000000ffff119224 */ /* 0x000fca00078e0216 */
[----:B--2---:R-:W-:-:S04]  /*0980*/  VIADDMNMX R22, R18, 0x1, R17, PT ;  /* 0x0000000112167846 */ /* 0x004fc80003800111 */
[----:B------:R-:W-:-:S05]  /*0990*/  VIADDMNMX R17, R9, 0x1, R22, PT ;  /* 0x0000000109117846 */ /* 0x000fca0003800116 */
[----:B------:R1:W-:Y:S04]  /*09a0*/  STL [R16+-0x8], R17 ;  /* 0xfffff81110007387 */ /* 0x0003e80000100800 */
[----:B------:R-:W2:Y:S01]  /*09b0*/  LDL R22, [R8+-0x4] ;  /* 0xfffffc0008167983 */ /* 0x000ea20000100800 */
[----:B---3--:R-:W-:Y:S01]  /*09c0*/  ISETP.NE.AND P1, PT, R15, R24, PT ;  /* 0x000000180f00720c */ /* 0x008fe20003f25270 */
[----:B0-----:R-:W-:Y:S02]  /*09d0*/  VIADD R9, R18, 0x1 ;  /* 0x0000000112097836 */ /* 0x001fe40000000000 */
[----:B------:R-:W3:Y:S10]  /*09e0*/  LDG.E.U8 R24, desc[UR6][R6.64+-0x4] ;  /* 0xfffffc0606187981 */ /* 0x000ef4000c1e1100 */
[----:B------:R-:W-:-:S05]  /*09f0*/  @!P1 IMAD.MOV R9, RZ, RZ, R18 ;  /* 0x000000ffff099224 */ /* 0x000fca00078e0212 */
[----:B--2---:R-:W-:-:S04]  /*0a00*/  VIADDMNMX R18, R22, 0x1, R9, PT ;  /* 0x0000000116127846 */ /* 0x004fc80003800109 */
[----:B------:R-:W-:-:S05]  /*0a10*/  VIADDMNMX R9, R17, 0x1, R18, PT ;  /* 0x0000000111097846 */ /* 0x000fca0003800112 */
[----:B------:R0:W-:Y:S04]  /*0a20*/  STL [R16+-0x4], R9 ;  /* 0xfffffc0910007387 */ /* 0x0001e80000100800 */
[----:B------:R-:W2:Y:S01]  /*0a30*/  LDL R18, [R8] ;  /* 0x0000000008127983 */ /* 0x000ea20000100800 */
[----:B---3--:R-:W-:-:S03]  /*0a40*/  ISETP.NE.AND P1, PT, R15, R24, PT ;  /* 0x000000180f00720c */ /* 0x008fc60003f25270 */
[----:B------:R-:W3:Y:S01]  /*0a50*/  LDG.E.U8 R24, desc[UR6][R6.64+-0x3] ;  /* 0xfffffd0606187981 */ /* 0x000ee2000c1e1100 */
[----:B-1----:R-:W-:-:S09]  /*0a60*/  VIADD R17, R22, 0x1 ;  /* 0x0000000116117836 */ /* 0x002fd20000000000 */
[----:B------:R-:W-:-:S04]  /*0a70*/  @!P1 IADD3 R17, PT, PT, R22, RZ, RZ ;  /* 0x000000ff16119210 */ /* 0x000fc80007ffe0ff */
[----:B--2---:R-:W-:-:S04]  /*0a80*/  VIADDMNMX R22, R18, 0x1, R17, PT ;  /* 0x0000000112167846 */ /* 0x004fc80003800111 */
[----:B------:R-:W-:-:S05]  /*0a90*/  VIADDMNMX R17, R9, 0x1, R22, PT ;  /* 0x0000000109117846 */ /* 0x000fca0003800116 */
[----:B------:R1:W-:Y:S04]  /*0aa0*/  STL [R16], R17 ;  /* 0x0000001110007387 */ /* 0x0003e80000100800 */
[----:B------:R-:W2:Y:S01]  /*0ab0*/  LDL R22, [R8+0x4] ;  /* 0x0000040008167983 */ /* 0x000ea20000100800 */
[----:B---3--:R-:W-:Y:S01]  /*0ac0*/  ISETP.NE.AND P1, PT, R15, R24, PT ;  /* 0x000000180f00720c */ /* 0x008fe20003f25270 */
[----:B0-----:R-:W-:Y:S02]  /*0ad0*/  VIADD R9, R18, 0x1 ;  /* 0x0000000112097836 */ /* 0x001fe40000000000 */
[----:B------:R-:W3:Y:S10]  /*0ae0*/  LDG.E.U8 R24, desc[UR6][R6.64+-0x2] ;  /* 0xfffffe0606187981 */ /* 0x000ef4000c1e1100 */
[----:B------:R-:W-:-:S05]  /*0af0*/  @!P1 IMAD.MOV R9, RZ, RZ, R18 ;  /* 0x000000ffff099224 */ /* 0x000fca00078e0212 */
[----:B--2---:R-:W-:-:S04]  /*0b00*/  VIADDMNMX R18, R22, 0x1, R9, PT ;  /* 0x0000000116127846 */ /* 0x004fc80003800109 */
[----:B------:R-:W-:-:S05]  /*0b10*/  VIADDMNMX R9, R17, 0x1, R18, PT ;  /* 0x0000000111097846 */ /* 0x000fca0003800112 */
[----:B------:R0:W-:Y:S04]  /*0b20*/  STL [R16+0x4], R9 ;  /* 0x0000040910007387 */ /* 0x0001e80000100800 */
[----:B------:R-:W2:Y:S01]  /*0b30*/  LDL R18, [R8+0x8] ;  /* 0x0000080008127983 */ /* 0x000ea20000100800 */
[----:B---3--:R-:W-:Y:S01]  /*0b40*/  ISETP.NE.AND P1, PT, R15, R24, PT ;  /* 0x000000180f00720c */ /* 0x008fe20003f25270 */
[----:B-1----:R-:W-:Y:S02]  /*0b50*/  VIADD R17, R22, 0x1 ;  /* 0x0000000116117836 */ /* 0x002fe40000000000 */
[----:B------:R-:W3:Y:S10]  /*0b60*/  LDG.E.U8 R24, desc[UR6][R6.64+-0x1] ;  /* 0xffffff0606187981 */ /* 0x000ef4000c1e1100 */
[----:B------:R-:W-:-:S05]  /*0b70*/  @!P1 IMAD.MOV R17, RZ, RZ, R22 ;  /* 0x000000ffff119224 */ /* 0x000fca00078e0216 */
[----:B--2---:R-:W-:-:S04]  /*0b80*/  VIADDMNMX R22, R18, 0x1, R17, PT ;  /* 0x0000000112167846 */ /* 0x004fc80003800111 */
[----:B------:R-:W-:-:S05]  /*0b90*/  VIADDMNMX R17, R9, 0x1, R22, PT ;  /* 0x0000000109117846 */ /* 0x000fca0003800116 */
[----:B------:R-:W-:Y:S04]  /*0ba0*/  STL [R16+0x8], R17 ;  /* 0x0000081110007387 */ /* 0x000fe80000100800 */
[----:B------:R-:W2:Y:S01]  /*0bb0*/  LDL R22, [R8+0xc] ;  /* 0x00000c0008167983 */ /* 0x000ea20000100800 */
[----:B---3--:R-:W-:-:S03]  /*0bc0*/  ISETP.NE.AND P1, PT, R15, R24, PT ;  /* 0x000000180f00720c */ /* 0x008fc60003f25270 */
[----:B------:R-:W3:Y:S01]  /*0bd0*/  LDG.E.U8 R24, desc[UR6][R6.64] ;  /* 0x0000000606187981 */ /* 0x000ee2000c1e1100 */
[----:B0-----:R-:W-:-:S09]  /*0be0*/  VIADD R9, R18, 0x1 ;  /* 0x0000000112097836 */ /* 0x001fd20000000000 */
[----:B------:R-:W-:-:S05]  /*0bf0*/  @!P1 IMAD.MOV R9, RZ, RZ, R18 ;  /* 0x000000ffff099224 */ /* 0x000fca00078e0212 */
[----:B--2---:R-:W-:-:S04]  /*0c00*/  VIADDMNMX R18, R22, 0x1, R9, PT ;  /* 0x0000000116127846 */ /* 0x004fc80003800109 */
[----:B------:R-:W-:-:S05]  /*0c10*/  VIADDMNMX R23, R17, 0x1, R18, PT ;  /* 0x0000000111177846 */ /* 0x000fca0003800112 */
[----:B------:R-:W-:Y:S04]  /*0c20*/  STL [R16+0xc], R23 ;  /* 0x00000c1710007387 */ /* 0x000fe80000100800 */
[----:B------:R0:W2:Y:S01]  /*0c30*/  LDL R9, [R8+0x10] ;  /* 0x0000100008097983 */ /* 0x0000a20000100800 */
[----:B---3--:R-:W-:Y:S01]  /*0c40*/  ISETP.NE.AND P1, PT, R15, R24, PT ;  /* 0x000000180f00720c */ /* 0x008fe20003f25270 */
[----:B------:R-:W-:Y:S02]  /*0c50*/  VIADD R0, R0, 0x8 ;  /* 0x0000000800007836 */ /* 0x000fe40000000000 */
[----:B------:R-:W-:-:S10]  /*0c60*/  VIADD R18, R22, 0x1 ;  /* 0x0000000116127836 */ /* 0x000fd40000000000 */
[----:B------:R-:W-:Y:S02]  /*0c70*/  @!P1 IADD3 R18, PT, PT, R22, RZ, RZ ;  /* 0x000000ff16129210 */ /* 0x000fe40007ffe0ff */
[----:B------:R-:W-:Y:S02]  /*0c80*/  ISETP.NE.AND P1, PT, R0, RZ, PT ;  /* 0x000000ff0000720c */ /* 0x000fe40003f25270 */
[----:B------:R-:W-:Y:S01]  /*0c90*/  IADD3 R6, P2, PT, R6, 0x8, RZ ;  /* 0x0000000806067810 */ /* 0x000fe20007f5e0ff */
[----:B0-----:R-:W-:-:S04]  /*0ca0*/  VIADD R8, R8, 0x20 ;  /* 0x0000002008087836 */ /* 0x001fc80000000000 */
[----:B------:R-:W-:Y:S01]  /*0cb0*/  IMAD.X R7, RZ, RZ, R7, P2 ;  /* 0x000000ffff077224 */ /* 0x000fe200010e0607 */
[----:B--2---:R-:W-:-:S04]  /*0cc0*/  VIADDMNMX R18, R9, 0x1, R18, PT ;  /* 0x0000000109127846 */ /* 0x004fc80003800112 */
[----:B------:R-:W-:-:S05]  /*0cd0*/  VIADDMNMX R19, R23, 0x1, R18, PT ;  /* 0x0000000117137846 */ /* 0x000fca0003800112 */
[----:B------:R0:W-:Y:S02]  /*0ce0*/  STL [R16+0x10], R19 ;  /* 0x0000101310007387 */ /* 0x0001e40000100800 */
[----:B0-----:R-:W-:Y:S01]  /*0cf0*/  VIADD R16, R16, 0x20 ;  /* 0x0000002010107836 */ /* 0x001fe20000000000 */
[----:B------:R-:W-:Y:S06]  /*0d00*/  @P1 BRA `(.L_x_10) ;  /* 0xfffffff800e41947 */ /* 0x000fec000383ffff */
[----:B------:R-:W-:-:S07]  /*0d10*/  IMAD.MOV.U32 R17, RZ, RZ, R12 ;  /* 0x000000ffff117224 */ /* 0x000fce00078e000c */
.L_x_9:
[----:B------:R-:W-:-:S13]  /*0d20*/  ISETP.NE.AND P1, PT, R11, RZ, PT ;  /* 0x000000ff0b00720c */ /* 0x000fda0003f25270 */
[----:B------:R-:W-:Y:S05]  /*0d30*/  @!P1 BRA `(.L_x_11) ;  /* 0x00000004003c9947 */ /* 0x000fea0003800000 */
[----:B------:R-:W-:Y:S01]  /*0d40*/  ISETP.NE.AND P1, PT, R13, RZ, PT ;  /* 0x000000ff0d00720c */ /* 0x000fe20003f25270 */
[----:B------:R-:W-:-:S12]  /*0d50*/  @!P0 BRA `(.L_x_12) ;  /* 0x0000000000948947 */ /* 0x000fd80003800000 */
[----:B------:R-:W-:-:S05]  /*0d60*/  IADD3 R6, P2, PT, R17, UR10, RZ ;  /* 0x0000000a11067c10 */ /* 0x000fca000ff5e0ff */
[----:B------:R-:W-:-:S05]  /*0d70*/  IMAD.X R7, RZ, RZ, UR11, P2 ;  /* 0x0000000bff077e24 */ /* 0x000fca00090e06ff */
[----:B------:R-:W2:Y:S01]  /*0d80*/  LDG.E.U8 R16, desc[UR6][R6.64+0x60] ;  /* 0x0000600606107981 */ /* 0x000ea2000c1e1100 */
[----:B------:R-:W-:-:S03]  /*0d90*/  LEA R0, R17, R20, 0x2 ;  /* 0x0000001411007211 */ /* 0x000fc600078e10ff */
[----:B------:R-:W3:Y:S04]  /*0da0*/  LDG.E.U8 R18, desc[UR6][R6.64+0x61] ;  /* 0x0000610606127981 */ /* 0x000ee8000c1e1100 */
[----:B------:R-:W4:Y:S01]  /*0db0*/  LDL.64 R8, [R0] ;  /* 0x0000000000087983 */ /* 0x000f220000100a00 */
[----:B--2--5:R-:W-:Y:S01]  /*0dc0*/  ISETP.NE.AND P2, PT, R15, R16, PT ;  /* 0x000000100f00720c */ /* 0x024fe20003f45270 */
[----:B----4-:R-:W-:-:S12]  /*0dd0*/  VIADD R16, R8, 0x1 ;  /* 0x0000000108107836 */ /* 0x010fd80000000000 */
[----:B------:R-:W-:-:S05]  /*0de0*/  @!P2 IMAD.MOV R16, RZ, RZ, R8 ;  /* 0x000000ffff10a224 */ /* 0x000fca00078e0208 */
[----:B------:R-:W-:Y:S01]  /*0df0*/  VIADDMNMX R16, R9, 0x1, R16, PT ;  /* 0x0000000109107846 */ /* 0x000fe20003800110 */
[----:B------:R-:W-:-:S03]  /*0e00*/  IMAD R8, R17, 0x4, R4 ;  /* 0x0000000411087824 */ /* 0x000fc600078e0204 */
[----:B------:R-:W-:-:S05]  /*0e10*/  VIADDMNMX R19, R19, 0x1, R16, PT ;  /* 0x0000000113137846 */ /* 0x000fca0003800110 */
[----:B------:R-:W-:Y:S04]  /*0e20*/  STL [R8+0x4], R19 ;  /* 0x0000041308007387 */ /* 0x000fe80000100800 */
[----:B------:R-:W2:Y:S01]  /*0e30*/  LDL R23, [R0+0x8] ;  /* 0x0000080000177983 */ /* 0x000ea20000100800 */
[----:B---3--:R-:W-:Y:S01]  /*0e40*/  ISETP.NE.AND P2, PT, R15, R18, PT ;  /* 0x000000120f00720c */ /* 0x008fe20003f45270 */
[----:B------:R-:W-:Y:S02]  /*0e50*/  VIADD R16, R9, 0x1 ;  /* 0x0000000109107836 */ /* 0x000fe40000000000 */
[----:B------:R-:W3:Y:S10]  /*0e60*/  LDG.E.U8 R18, desc[UR6][R6.64+0x62] ;  /* 0x0000620606127981 */ /* 0x000ef4000c1e1100 */
[----:B------:R-:W-:-:S05]  /*0e70*/  @!P2 IMAD.MOV R16, RZ, RZ, R9 ;  /* 0x000000ffff10a224 */ /* 0x000fca00078e0209 */
[----:B--2---:R-:W-:-:S04]  /*0e80*/  VIADDMNMX R16, R23, 0x1, R16, PT ;  /* 0x0000000117107846 */ /* 0x004fc80003800110 */
[----:B------:R-:W-:-:S05]  /*0e90*/  VIADDMNMX R9, R19, 0x1, R16, PT ;  /* 0x0000000113097846 */ /* 0x000fca0003800110 */
[----:B------:R0:W-:Y:S04]  /*0ea0*/  STL [R8+0x8], R9 ;  /* 0x0000080908007387 */ /* 0x0001e80000100800 */
[----:B------:R-:W2:Y:S01]  /*0eb0*/  LDL R25, [R0+0xc] ;  /* 0x00000c0000197983 */ /* 0x000ea20000100800 */
[----:B---3--:R-:W-:-:S03]  /*0ec0*/  ISETP.NE.AND P2, PT, R15, R18, PT ;  /* 0x000000120f00720c */ /* 0x008fc60003f45270 */
[----:B------:R-:W3:Y:S01]  /*0ed0*/  LDG.E.U8 R18, desc[UR6][R6.64+0x63] ;  /* 0x0000630606127981 */ /* 0x000ee2000c1e1100 */
[----:B------:R-:W-:-:S09]  /*0ee0*/  VIADD R16, R23, 0x1 ;  /* 0x0000000117107836 */ /* 0x000fd20000000000 */
[----:B------:R-:W-:-:S04]  /*0ef0*/  @!P2 IADD3 R16, PT, PT, R23, RZ, RZ ;  /* 0x000000ff1710a210 */ /* 0x000fc80007ffe0ff */
[----:B--2---:R-:W-:-:S04]  /*0f00*/  VIADDMNMX R16, R25, 0x1, R16, PT ;  /* 0x0000000119107846 */ /* 0x004fc80003800110 */
[----:B------:R-:W-:-:S05]  /*0f10*/  VIADDMNMX R23, R9, 0x1, R16, PT ;  /* 0x0000000109177846 */ /* 0x000fca0003800110 */
[----:B------:R1:W-:Y:S04]  /*0f20*/  STL [R8+0xc], R23 ;  /* 0x00000c1708007387 */ /* 0x0003e80000100800 */
[----:B------:R-:W2:Y:S01]  /*0f30*/  LDL R16, [R0+0x10] ;  /* 0x0000100000107983 */ /* 0x000ea20000100800 */
[----:B---3--:R-:W-:Y:S01]  /*0f40*/  ISETP.NE.AND P2, PT, R15, R18, PT ;  /* 0x000000120f00720c */ /* 0x008fe20003f45270 */
[----:B0-----:R-:W-:-:S12]  /*0f50*/  VIADD R9, R25, 0x1 ;  /* 0x0000000119097836 */ /* 0x001fd80000000000 */
[----:B------:R-:W-:Y:S02]  /*0f60*/  @!P2 IMAD.MOV R9, RZ, RZ, R25 ;  /* 0x000000ffff09a224 */ /* 0x000fe400078e0219 */
[----:B------:R-:W-:-:S03]  /*0f70*/  VIADD R17, R17, 0x4 ;  /* 0x0000000411117836 */ /* 0x000fc60000000000 */
[----:B--2---:R-:W-:-:S04]  /*0f80*/  VIADDMNMX R16, R16, 0x1, R9, PT ;  /* 0x0000000110107846 */ /* 0x004fc80003800109 */
[----:B------:R-:W-:-:S05]  /*0f90*/  VIADDMNMX R19, R23, 0x1, R16, PT ;  /* 0x0000000117137846 */ /* 0x000fca0003800110 */
[----:B------:R1:W-:Y:S02]  /*0fa0*/  STL [R8+0x10], R19 ;  /* 0x0000101308007387 */ /* 0x0003e40000100800 */
.L_x_12:
[----:B------:R-:W-:Y:S05]  /*0fb0*/  @!P1 BRA `(.L_x_11) ;  /* 0x00000000009c9947 */ /* 0x000fea0003800000 */
[----:B------:R-:W-:Y:S02]  /*0fc0*/  ISETP.NE.AND P2, PT, R13, 0x1, PT ;  /* 0x000000010d00780c */ /* 0x000fe40003f45270 */
[----:B------:R-:W-:-:S11]  /*0fd0*/  LOP3.LUT P1, RZ, R3, 0x1, RZ, 0xc0, !PT ;  /* 0x0000000103ff7812 */ /* 0x000fd6000782c0ff */
[----:B------:R-:W-:Y:S05]  /*0fe0*/  @!P2 BRA `(.L_x_13) ;  /* 0x000000000058a947 */ /* 0x000fea0003800000 */
[----:B-1----:R-:W-:-:S05]  /*0ff0*/  IADD3 R8, P2, PT, R17, UR10, RZ ;  /* 0x0000000a11087c10 */ /* 0x002fca000ff5e0ff */
[----:B------:R-:W-:-:S05]  /*1000*/  IMAD.X R9, RZ, RZ, UR11, P2 ;  /* 0x0000000bff097e24 */ /* 0x000fca00090e06ff */
[----:B------:R-:W2:Y:S01]  /*1010*/  LDG.E.U8 R0, desc[UR6][R8.64+0x60] ;  /* 0x0000600608007981 */ /* 0x000ea2000c1e1100 */
[C---:B------:R-:W-:Y:S02]  /*1020*/  IMAD R16, R17.reuse, 0x4, R20 ;  /* 0x0000000411107824 */ /* 0x040fe400078e0214 */
[----:B------:R-:W-:Y:S01]  /*1030*/  IMAD R18, R17, 0x4, R4 ;  /* 0x0000000411127824 */ /* 0x000fe200078e0204 */
[----:B------:R-:W3:Y:S04]  /*1040*/  LDG.E.U8 R22, desc[UR6][R8.64+0x61] ;  /* 0x0000610608167981 */ /* 0x000ee8000c1e1100 */
[----:B------:R-:W4:Y:S04]  /*1050*/  LDL.64 R6, [R16] ;  /* 0x0000000010067983 */ /* 0x000f280000100a00 */
[----:B------:R-:W3:Y:S01]  /*1060*/  LDL R19, [R18] ;  /* 0x0000000012137983 */ /* 0x000ee20000100800 */
[----:B--2--5:R-:W-:-:S02]  /*1070*/  ISETP.NE.AND P2, PT, R15, R0, PT ;  /* 0x000000000f00720c */ /* 0x024fc40003f45270 */
[----:B----4-:R-:W-:-:S11]  /*1080*/  IADD3 R0, PT, PT, R6, 0x1, RZ ;  /* 0x0000000106007810 */ /* 0x010fd60007ffe0ff */
[----:B------:R-:W-:-:S05]  /*1090*/  @!P2 IMAD.MOV R0, RZ, RZ, R6 ;  /* 0x000000ffff00a224 */ /* 0x000fca00078e0206 */
[----:B------:R-:W-:-:S04]  /*10a0*/  VIADDMNMX R0, R7, 0x1, R0, PT ;  /* 0x0000000107007846 */ /* 0x000fc80003800100 */
[----:B---3--:R-:W-:-:S05]  /*10b0*/  VIADDMNMX R0, R19, 0x1, R0, PT ;  /* 0x0000000113007846 */ /* 0x008fca0003800100 */
[----:B------:R0:W-:Y:S04]  /*10c0*/  STL [R18+0x4], R0 ;  /* 0x0000040012007387 */ /* 0x0001e80000100800 */
[----:B------:R-:W2:Y:S01]  /*10d0*/  LDL R19, [R16+0x8] ;  /* 0x0000080010137983 */ /* 0x000ea20000100800 */
[----:B------:R-:W-:Y:S01]  /*10e0*/  ISETP.NE.AND P2, PT, R15, R22, PT ;  /* 0x000000160f00720c */ /* 0x000fe20003f45270 */
[----:B------:R-:W-:-:S12]  /*10f0*/  VIADD R6, R7, 0x1 ;  /* 0x0000000107067836 */ /* 0x000fd80000000000 */
[----:B------:R-:W-:Y:S02]  /*1100*/  @!P2 IMAD.MOV R6, RZ, RZ, R7 ;  /* 0x000000ffff06a224 */ /* 0x000fe400078e0207 */
[----:B------:R-:W-:-:S03]  /*1110*/  VIADD R17, R17, 0x2 ;  /* 0x0000000211117836 */ /* 0x000fc60000000000 */
[----:B--2---:R-:W-:-:S04]  /*1120*/  VIADDMNMX R19, R19, 0x1, R6, PT ;  /* 0x0000000113137846 */ /* 0x004fc80003800106 */
[----:B------:R-:W-:-:S05]  /*1130*/  VIADDMNMX R19, R0, 0x1, R19, PT ;  /* 0x0000000100137846 */ /* 0x000fca0003800113 */
[----:B------:R0:W-:Y:S02]  /*1140*/  STL [R18+0x8], R19 ;  /* 0x0000081312007387 */ /* 0x0001e40000100800 */
.L_x_13:
[----:B------:R-:W-:Y:S05]  /*1150*/  @!P1 BRA `(.L_x_11) ;  /* 0x0000000000349947 */ /* 0x000fea0003800000 */
[----:B-1----:R-:W-:-:S05]  /*1160*/  IADD3 R8, P1, PT, R17, UR10, RZ ;  /* 0x0000000a11087c10 */ /* 0x002fca000ff3e0ff */
[----:B------:R-:W-:-:S05]  /*1170*/  IMAD.X R9, RZ, RZ, UR11, P1 ;  /* 0x0000000bff097e24 */ /* 0x000fca00088e06ff */
[----:B------:R-:W2:Y:S01]  /*1180*/  LDG.E.U8 R8, desc[UR6][R8.64+0x60] ;  /* 0x0000600608087981 */ /* 0x000ea2000c1e1100 */
[C---:B------:R-:W-:Y:S01]  /*1190*/  IMAD R6, R17.reuse, 0x4, R20 ;  /* 0x0000000411067824 */ /* 0x040fe200078e0214 */
[----:B------:R-:W-:-:S05]  /*11a0*/  LEA R16, R17, R4, 0x2 ;  /* 0x0000000411107211 */ /* 0x000fca00078e10ff */
[----:B------:R-:W3:Y:S04]  /*11b0*/  LDL.64 R6, [R6] ;  /* 0x0000000006067983 */ /* 0x000ee80000100a00 */
[----:B0-----:R-:W4:Y:S01]  /*11c0*/  LDL R19, [R16] ;  /* 0x0000000010137983 */ /* 0x001f220000100800 */
[----:B--2--5:R-:W-:Y:S01]  /*11d0*/  ISETP.NE.AND P1, PT, R15, R8, PT ;  /* 0x000000080f00720c */ /* 0x024fe20003f25270 */
[----:B---3--:R-:W-:-:S12]  /*11e0*/  VIADD R0, R6, 0x1 ;  /* 0x0000000106007836 */ /* 0x008fd80000000000 */
[----:B------:R-:W-:-:S05]  /*11f0*/  @!P1 IMAD.MOV R0, RZ, RZ, R6 ;  /* 0x000000ffff009224 */ /* 0x000fca00078e0206 */
[----:B------:R-:W-:-:S04]  /*1200*/  VIADDMNMX R0, R7, 0x1, R0, PT ;  /* 0x0000000107007846 */ /* 0x000fc80003800100 */
[----:B----4-:R-:W-:-:S05]  /*1210*/  VIADDMNMX R19, R19, 0x1, R0, PT ;  /* 0x0000000113137846 */ /* 0x010fca0003800100 */
[----:B------:R2:W-:Y:S02]  /*1220*/  STL [R16+0x4], R19 ;  /* 0x0000041310007387 */ /* 0x0005e40000100800 */
.L_x_11:
[----:B------:R-:W-:-:S06]  /*1230*/  UIADD3 UR4, UPT, UPT, UR4, 0x1, URZ ;  /* 0x0000000104047890 */ /* 0x000fcc000fffe0ff */
[----:B------:R-:W-:-:S13]  /*1240*/  ISETP.NE.AND P1, PT, R2, UR4, PT ;  /* 0x0000000402007c0c */ /* 0x000fda000bf25270 */
[----:B------:R-:W-:Y:S05]  /*1250*/  @!P1 BRA `(.L_x_7) ;  /* 0x0000000000a89947 */ /* 0x000fea0003800000 */
[----:B0-----:R-:W-:Y:S02]  /*1260*/  IMAD.MOV.U32 R0, RZ, RZ, R4 ;  /* 0x000000ffff007224 */ /* 0x001fe400078e0004 */
[----:B-1----:R-:W-:Y:S01]  /*1270*/  IMAD.MOV.U32 R23, RZ, RZ, R5 ;  /* 0x000000ffff177224 */ /* 0x002fe200078e0005 */
[----:B------:R-:W-:Y:S06]  /*1280*/  BRA `(.L_x_14) ;  /* 0xfffffff400207947 */ /* 0x000fec000383ffff */
.L_x_8:
[C---:B------:R-:W-:Y:S02]  /*1290*/  ISETP.GE.U32.AND P0, PT, R2.reuse, 0x10, PT ;  /* 0x000000100200780c */ /* 0x040fe40003f06070 */
[----:B0-2---:R-:W-:-:S11]  /*12a0*/  LOP3.LUT R4, R2, 0xf, RZ, 0xc0, !PT ;  /* 0x0000000f02047812 */ /* 0x005fd600078ec0ff */
[----:B------:R-:W-:Y:S05]  /*12b0*/  @!P0 BRA `(.L_x_15) ;  /* 0x0000000000208947 */ /* 0x000fea0003800000 */
[----:B------:R0:W5:Y:S01]  /*12c0*/  LDL R5, [R0] ;  /* 0x0000000000057983 */ /* 0x0001620000100800 */
[----:B------:R-:W-:Y:S01]  /*12d0*/  LOP3.LUT R3, R2, 0x7ffffff0, RZ, 0xc0, !PT ;  /* 0x7ffffff002037812 */ /* 0x000fe200078ec0ff */
[----:B------:R-:W-:-:S06]  /*12e0*/  UMOV UR4, URZ ;  /* 0x000000ff00047c82 */ /* 0x000fcc0008000000 */
.L_x_16:
[----:B------:R-:W-:Y:S01]  /*12f0*/  UIADD3 UR4, UPT, UPT, UR4, 0x10, URZ ;  /* 0x0000001004047890 */ /* 0x000fe2000fffe0ff */
[----:B-----5:R-:W-:-:S05]  /*1300*/  VIADD R5, R5, 0x10 ;  /* 0x0000001005057836 */ /* 0x020fca0000000000 */
[----:B------:R-:W-:-:S13]  /*1310*/  ISETP.NE.AND P0, PT, R3, UR4, PT ;  /* 0x0000000403007c0c */ /* 0x000fda000bf05270 */
[----:B------:R-:W-:Y:S05]  /*1320*/  @P0 BRA `(.L_x_16) ;  /* 0xfffffffc00f00947 */ /* 0x000fea000383ffff */
[----:B------:R2:W-:Y:S02]  /*1330*/  STL [R0], R5 ;  /* 0x0000000500007387 */ /* 0x0005e40000100800 */
.L_x_15:
[----:B------:R-:W-:-:S13]  /*1340*/  ISETP.NE.AND P0, PT, R4, RZ, PT ;  /* 0x000000ff0400720c */ /* 0x000fda0003f05270 */
[----:B------:R-:W-:Y:S05]  /*1350*/  @!P0 BRA `(.L_x_7) ;  /* 0x0000000000688947 */ /* 0x000fea0003800000 */
[----:B------:R-:W-:Y:S02]  /*1360*/  ISETP.GE.U32.AND P0, PT, R4, 0x8, PT ;  /* 0x000000080400780c */ /* 0x000fe40003f06070 */
[----:B--2---:R-:W-:-:S04]  /*1370*/  LOP3.LUT R5, R2, 0x7, RZ, 0xc0, !PT ;  /* 0x0000000702057812 */ /* 0x004fc800078ec0ff */
[----:B------:R-:W-:-:S07]  /*1380*/  ISETP.NE.AND P1, PT, R5, RZ, PT ;  /* 0x000000ff0500720c */ /* 0x000fce0003f25270 */
[----:B------:R-:W-:Y:S06]  /*1390*/  @!P0 BRA `(.L_x_17) ;  /* 0x00000000000c8947 */ /* 0x000fec0003800000 */
[----:B------:R-:W2:Y:S02]  /*13a0*/  LDL R3, [R0] ;  /* 0x0000000000037983 */ /* 0x000ea40000100800 */
[----:B--2---:R-:W-:-:S05]  /*13b0*/  VIADD R3, R3, 0x8 ;  /* 0x0000000803037836 */ /* 0x004fca0000000000 */
[----:B------:R2:W-:Y:S02]  /*13c0*/  STL [R0], R3 ;  /* 0x0000000300007387 */ /* 0x0005e40000100800 */
.L_x_17:
[----:B------:R-:W-:Y:S05]  /*13d0*/  @!P1 BRA `(.L_x_7) ;  /* 0x0000000000489947 */ /* 0x000fea0003800000 */
[----:B------:R-:W-:Y:S02]  /*13e0*/  ISETP.GE.U32.AND P0, PT, R5, 0x4, PT ;  /* 0x000000040500780c */ /* 0x000fe40003f06070 */
[----:B------:R-:W-:-:S04]  /*13f0*/  LOP3.LUT R2, R2, 0x3, RZ, 0xc0, !PT ;  /* 0x0000000302027812 */ /* 0x000fc800078ec0ff */
[----:B------:R-:W-:-:S07]  /*1400*/  ISETP.NE.AND P1, PT, R2, RZ, PT ;  /* 0x000000ff0200720c */ /* 0x000fce0003f25270 */
[----:B------:R-:W-:Y:S06]  /*1410*/  @!P0 BRA `(.L_x_18) ;  /* 0x00000000000c8947 */ /* 0x000fec0003800000 */
[----:B--2---:R-:W2:Y:S02]  /*1420*/  LDL R3, [R0] ;  /* 0x0000000000037983 */ /* 0x004ea40000100800 */
[----:B--2---:R-:W-:-:S05]  /*1430*/  IADD3 R3, PT, PT, R3, 0x4, RZ ;  /* 0x0000000403037810 */ /* 0x004fca0007ffe0ff */
[----:B------:R3:W-:Y:S02]  /*1440*/  STL [R0], R3 ;  /* 0x0000000300007387 */ /* 0x0007e40000100800 */
.L_x_18:
[----:B------:R-:W-:Y:S05]  /*1450*/  @!P1 BRA `(.L_x_7) ;  /* 0x0000000000289947 */ /* 0x000fea0003800000 */
[----:B--23--:R2:W5:Y:S01]  /*1460*/  LDL R3, [R0] ;  /* 0x0000000000037983 */ /* 0x00c5620000100800 */
[----:B------:R-:W-:-:S05]  /*1470*/  UMOV UR4, URZ ;  /* 0x000000ff00047c82 */ /* 0x000fca0008000000 */
.L_x_19:
[----:B------:R-:W-:Y:S01]  /*1480*/  UIADD3 UR4, UPT, UPT, UR4, 0x1, URZ ;  /* 0x0000000104047890 */ /* 0x000fe2000fffe0ff */
[----:B-----5:R-:W-:Y:S02]  /*1490*/  VIADD R3, R3, 0x1 ;  /* 0x0000000103037836 */ /* 0x020fe40000000000 */
[----:B------:R-:W-:Y:S02]  /*14a0*/  IMAD.MOV.U32 R4, RZ, RZ, R0 ;  /* 0x000000ffff047224 */ /* 0x000fe400078e0000 */
[----:B0-2---:R-:W-:Y:S01]  /*14b0*/  IMAD.MOV.U32 R0, RZ, RZ, R20 ;  /* 0x000000ffff007224 */ /* 0x005fe200078e0014 */
[----:B------:R-:W-:Y:S01]  /*14c0*/  ISETP.NE.AND P0, PT, R2, UR4, PT ;  /* 0x0000000402007c0c */ /* 0x000fe2000bf05270 */
[----:B------:R0:W-:Y:S02]  /*14d0*/  STL [R20], R3 ;  /* 0x0000000314007387 */ /* 0x0001e40000100800 */
[----:B0-----:R-:W-:-:S10]  /*14e0*/  IMAD.MOV.U32 R20, RZ, RZ, R4 ;  /* 0x000000ffff147224 */ /* 0x001fd400078e0004 */
[----:B------:R-:W-:Y:S05]  /*14f0*/  @P0 BRA `(.L_x_19) ;  /* 0xfffffffc00e00947 */ /* 0x000fea000383ffff */
.L_x_7:
[----:B0-2---:R-:W0:Y:S01]  /*1500*/  S2R R5, SR_TID.X ;  /* 0x0000000000057919 */ /* 0x005e220000002100 */
[----:B---3--:R-:W0:Y:S02]  /*1510*/  LDC.64 R2, c[0x0][0x388] ;  /* 0x0000e200ff027b82 */ /* 0x008e240000000a00 */
[----:B0-----:R-:W-:-:S05]  /*1520*/  IMAD.WIDE.U32 R2, R5, 0x18, R2 ;  /* 0x0000001805027825 */ /* 0x001fca00078e0002 */
[----:B------:R-:W-:Y:S01]  /*1530*/  STG.E desc[UR6][R2.64], R19 ;  /* 0x0000001302007986 */ /* 0x000fe2000c101906 */
[----:B------:R-:W-:Y:S05]  /*1540*/  EXIT ;  /* 0x000000000000794d */ /* 0x000fea0003800000 */
.L_x_0:
[----:B------:R-:W1:Y:S01]  /*1550*/  S2R R7, SR_TID.X ;  /* 0x0000000000077919 */ /* 0x000e620000002100 */
[----:B0-----:R-:W1:Y:S01]  /*1560*/  LDC.64 R2, c[0x0][0x388] ;  /* 0x0000e200ff027b82 */ /* 0x001e620000000a00 */
[----:B------:R-:W-:Y:S02]  /*1570*/  IMAD.MOV.U32 R5, RZ, RZ, -0x1 ;  /* 0xffffffffff057424 */ /* 0x000fe400078e00ff */
[----:B-1----:R-:W-:-:S05]  /*1580*/  IMAD.WIDE.U32 R2, R7, 0x18, R2 ;  /* 0x0000001807027825 */ /* 0x002fca00078e0002 */
[----:B------:R-:W-:Y:S01]  /*1590*/  STG.E desc[UR6][R2.64], R5 ;  /* 0x0000000502007986 */ /* 0x000fe2000c101906 */
[----:B------:R-:W-:Y:S05]  /*15a0*/  EXIT ;  /* 0x000000000000794d */ /* 0x000fea0003800000 */
.L_x_20:
[----:B------:R-:W-:-:S00]  /*15b0*/  BRA `(.L_x_20) ;  /* 0xfffffffc00fc7947 */ /* 0x000fc0000383ffff */
[----:B------:R-:W-:-:S00]  /*15c0*/  NOP ;  /* 0x0000000000007918 */ /* 0x000fc00000000000 */
        /* <DEDUP_REMOVED lines=11> */
.L_x_21:


//--------------------- .nv.shared.reserved.0     --------------------------
	.section	.nv.shared.reserved.0,"aw",@nobits
	.weak		__nv_reservedSMEM_offset_0_alias
	.size		__nv_reservedSMEM_offset_0_alias, 0, 64
	.other		__nv_reservedSMEM_offset_0_alias,@"STO_CUDA_RESERVED_SHARED STV_DEFAULT"
__nv_reservedSMEM_offset_0_alias:
	.zero		0
	.zero		64


//--------------------- .nv.constant0.levdist     --------------------------
	.section	.nv.constant0.levdist,"a",@progbits
	.sectionflags	@""
	.align	4
.nv.constant0.levdist:
	.zero		912


//--------------------- SYMBOLS --------------------------

	.type		.nv.reservedSmem.offset0,@object
	.size		.nv.reservedSmem.offset0,0x4
